//
// Generated by NVIDIA NVVM Compiler
//
// Compiler Build ID: CL-36424714
// Cuda compilation tools, release 13.0, V13.0.88
// Based on NVVM 20.0.0
//

.version 9.0
.target sm_100
.address_size 64

	// .globl	_Z6matMulPiS_S_i

.visible .entry _Z6matMulPiS_S_i(
	.param .u64 .ptr .align 1 _Z6matMulPiS_S_i_param_0,
	.param .u64 .ptr .align 1 _Z6matMulPiS_S_i_param_1,
	.param .u64 .ptr .align 1 _Z6matMulPiS_S_i_param_2,
	.param .u32 _Z6matMulPiS_S_i_param_3
)
{
	.reg .pred 	%p<11>;
	.reg .b32 	%r<106>;
	.reg .b64 	%rd<53>;

	ld.param.u64 	%rd11, [_Z6matMulPiS_S_i_param_0];
	ld.param.u64 	%rd12, [_Z6matMulPiS_S_i_param_1];
	ld.param.u32 	%r32, [_Z6matMulPiS_S_i_param_3];
	cvta.to.global.u64 	%rd1, %rd12;
	cvta.to.global.u64 	%rd2, %rd11;
	mov.u32 	%r33, %ctaid.x;
	mov.u32 	%r34, %ntid.x;
	mov.u32 	%r35, %tid.x;
	mad.lo.s32 	%r1, %r33, %r34, %r35;
	mul.lo.s32 	%r36, %r32, %r32;
	setp.ge.s32 	%p1, %r1, %r36;
	@%p1 bra 	$L__BB0_14;
	rem.s32 	%r2, %r1, %r32;
	setp.lt.s32 	%p2, %r32, 1;
	mov.b32 	%r105, 0;
	@%p2 bra 	$L__BB0_13;
	sub.s32 	%r92, %r1, %r2;
	and.b32  	%r4, %r32, 7;
	setp.lt.u32 	%p3, %r32, 8;
	mov.b32 	%r100, 0;
	mov.u32 	%r105, %r100;
	@%p3 bra 	$L__BB0_5;
	and.b32  	%r100, %r32, 2147483640;
	neg.s32 	%r94, %r100;
	mul.wide.u32 	%rd13, %r32, 4;
	add.s64 	%rd3, %rd1, %rd13;
	mul.wide.u32 	%rd14, %r32, 8;
	add.s64 	%rd4, %rd1, %rd14;
	mul.wide.u32 	%rd15, %r32, 12;
	add.s64 	%rd5, %rd1, %rd15;
	mul.wide.u32 	%rd16, %r32, 16;
	add.s64 	%rd6, %rd1, %rd16;
	mul.wide.u32 	%rd17, %r32, 20;
	add.s64 	%rd7, %rd1, %rd17;
	mul.wide.u32 	%rd18, %r32, 24;
	add.s64 	%rd8, %rd1, %rd18;
	mul.wide.u32 	%rd19, %r32, 28;
	add.s64 	%rd9, %rd1, %rd19;
	mov.b32 	%r105, 0;
	mov.u32 	%r93, %r2;
$L__BB0_4:
	.pragma "nounroll";
	mul.wide.s32 	%rd20, %r93, 4;
	add.s64 	%rd21, %rd3, %rd20;
	add.s64 	%rd22, %rd4, %rd20;
	add.s64 	%rd23, %rd5, %rd20;
	add.s64 	%rd24, %rd6, %rd20;
	add.s64 	%rd25, %rd7, %rd20;
	add.s64 	%rd26, %rd8, %rd20;
	add.s64 	%rd27, %rd9, %rd20;
	add.s64 	%rd28, %rd1, %rd20;
	mul.wide.s32 	%rd29, %r92, 4;
	add.s64 	%rd30, %rd2, %rd29;
	ld.global.u32 	%r41, [%rd30];
	ld.global.u32 	%r42, [%rd28];
	mad.lo.s32 	%r43, %r42, %r41, %r105;
	ld.global.u32 	%r44, [%rd30+4];
	ld.global.u32 	%r45, [%rd21];
	mad.lo.s32 	%r46, %r45, %r44, %r43;
	ld.global.u32 	%r47, [%rd30+8];
	ld.global.u32 	%r48, [%rd22];
	mad.lo.s32 	%r49, %r48, %r47, %r46;
	ld.global.u32 	%r50, [%rd30+12];
	ld.global.u32 	%r51, [%rd23];
	mad.lo.s32 	%r52, %r51, %r50, %r49;
	ld.global.u32 	%r53, [%rd30+16];
	ld.global.u32 	%r54, [%rd24];
	mad.lo.s32 	%r55, %r54, %r53, %r52;
	ld.global.u32 	%r56, [%rd30+20];
	ld.global.u32 	%r57, [%rd25];
	mad.lo.s32 	%r58, %r57, %r56, %r55;
	ld.global.u32 	%r59, [%rd30+24];
	ld.global.u32 	%r60, [%rd26];
	mad.lo.s32 	%r61, %r60, %r59, %r58;
	ld.global.u32 	%r62, [%rd30+28];
	ld.global.u32 	%r63, [%rd27];
	mad.lo.s32 	%r105, %r63, %r62, %r61;
	add.s32 	%r94, %r94, 8;
	shl.b32 	%r64, %r32, 3;
	add.s32 	%r93, %r93, %r64;
	add.s32 	%r92, %r92, 8;
	setp.ne.s32 	%p4, %r94, 0;
	@%p4 bra 	$L__BB0_4;
$L__BB0_5:
	setp.eq.s32 	%p5, %r4, 0;
	@%p5 bra 	$L__BB0_13;
	sub.s32 	%r18, %r1, %r2;
	and.b32  	%r19, %r32, 3;
	setp.lt.u32 	%p6, %r4, 4;
	@%p6 bra 	$L__BB0_8;
	add.s32 	%r66, %r18, %r100;
	mul.wide.s32 	%rd31, %r66, 4;
	add.s64 	%rd32, %rd2, %rd31;
	ld.global.u32 	%r67, [%rd32];
	mad.lo.s32 	%r68, %r100, %r32, %r2;
	mul.wide.s32 	%rd33, %r68, 4;
	add.s64 	%rd34, %rd1, %rd33;
	ld.global.u32 	%r69, [%rd34];
	mad.lo.s32 	%r70, %r69, %r67, %r105;
	ld.global.u32 	%r71, [%rd32+4];
	mul.wide.u32 	%rd35, %r32, 4;
	add.s64 	%rd36, %rd34, %rd35;
	ld.global.u32 	%r72, [%rd36];
	mad.lo.s32 	%r73, %r72, %r71, %r70;
	ld.global.u32 	%r74, [%rd32+8];
	add.s64 	%rd37, %rd36, %rd35;
	ld.global.u32 	%r75, [%rd37];
	mad.lo.s32 	%r76, %r75, %r74, %r73;
	ld.global.u32 	%r77, [%rd32+12];
	add.s64 	%rd38, %rd37, %rd35;
	ld.global.u32 	%r78, [%rd38];
	mad.lo.s32 	%r105, %r78, %r77, %r76;
	add.s32 	%r100, %r100, 4;
$L__BB0_8:
	setp.eq.s32 	%p7, %r19, 0;
	@%p7 bra 	$L__BB0_13;
	setp.eq.s32 	%p8, %r19, 1;
	@%p8 bra 	$L__BB0_11;
	add.s32 	%r80, %r18, %r100;
	mul.wide.s32 	%rd39, %r80, 4;
	add.s64 	%rd40, %rd2, %rd39;
	ld.global.u32 	%r81, [%rd40];
	mad.lo.s32 	%r82, %r100, %r32, %r2;
	mul.wide.s32 	%rd41, %r82, 4;
	add.s64 	%rd42, %rd1, %rd41;
	ld.global.u32 	%r83, [%rd42];
	mad.lo.s32 	%r84, %r83, %r81, %r105;
	ld.global.u32 	%r85, [%rd40+4];
	mul.wide.u32 	%rd43, %r32, 4;
	add.s64 	%rd44, %rd42, %rd43;
	ld.global.u32 	%r86, [%rd44];
	mad.lo.s32 	%r105, %r86, %r85, %r84;
	add.s32 	%r100, %r100, 2;
$L__BB0_11:
	and.b32  	%r87, %r32, 1;
	setp.eq.b32 	%p9, %r87, 1;
	not.pred 	%p10, %p9;
	@%p10 bra 	$L__BB0_13;
	add.s32 	%r88, %r18, %r100;
	mul.wide.s32 	%rd45, %r88, 4;
	add.s64 	%rd46, %rd2, %rd45;
	ld.global.u32 	%r89, [%rd46];
	mad.lo.s32 	%r90, %r100, %r32, %r2;
	mul.wide.s32 	%rd47, %r90, 4;
	add.s64 	%rd48, %rd1, %rd47;
	ld.global.u32 	%r91, [%rd48];
	mad.lo.s32 	%r105, %r91, %r89, %r105;
$L__BB0_13:
	ld.param.u64 	%rd52, [_Z6matMulPiS_S_i_param_2];
	cvta.to.global.u64 	%rd49, %rd52;
	mul.wide.s32 	%rd50, %r1, 4;
	add.s64 	%rd51, %rd49, %rd50;
	st.global.u32 	[%rd51], %r105;
$L__BB0_14:
	ret;

}


// ===== COMPILED SASS (sm_100) =====

	.target	sm_100

	.elftype	@"ET_EXEC"


//--------------------- .note.nv.tkinfo           --------------------------
	.section	.note.nv.tkinfo,"",@"SHT_NOTE"
	.sectionflags	@"SHF_NOTE_NV_TKINFO"
	.tkinfo
        /*0018*/ 	.word	0x00000002
        /*0030*/ 	.string	""
        /*0030*/ 	.string	"ptxas"
        /*0030*/ 	.string	"Cuda compilation tools, release 13.0, V13.0.88"
        /*0030*/ 	.string	"Build cuda_13.0.r13.0/compiler.36424714_0"
        /*0030*/ 	.string	"-arch sm_100 -m 64 "



//--------------------- .note.nv.cuinfo           --------------------------
	.section	.note.nv.cuinfo,"",@"SHT_NOTE"
	.sectionflags	@"SHF_NOTE_NV_CUINFO"
        /*0018*/ 	.short	0x0002
        /*001a*/ 	.short	0x0064
        /*001c*/ 	.short	0x0082
	.zero		2


//--------------------- .nv.info                  --------------------------
	.section	.nv.info,"",@"SHT_CUDA_INFO"
	.align	4


	//----- nvinfo : EIATTR_REGCOUNT
	.align		4
        /*0000*/ 	.byte	0x04, 0x2f
        /*0002*/ 	.short	(.L_1 - .L_0)
	.align		4
.L_0:
        /*0004*/ 	.word	index@(_Z6matMulPiS_S_i)
        /*0008*/ 	.word	0x0000001f


	//----- nvinfo : EIATTR_FRAME_SIZE
	.align		4
.L_1:
        /*000c*/ 	.byte	0x04, 0x11
        /*000e*/ 	.short	(.L_3 - .L_2)
	.align		4
.L_2:
        /*0010*/ 	.word	index@(_Z6matMulPiS_S_i)
        /*0014*/ 	.word	0x00000000


	//----- nvinfo : EIATTR_MIN_STACK_SIZE
	.align		4
.L_3:
        /*0018*/ 	.byte	0x04, 0x12
        /*001a*/ 	.short	(.L_5 - .L_4)
	.align		4
.L_4:
        /*001c*/ 	.word	index@(_Z6matMulPiS_S_i)
        /*0020*/ 	.word	0x00000000
.L_5:


//--------------------- .nv.compat                --------------------------
	.section	.nv.compat,"",@"SHT_CUDA_COMPAT_INFO"
	.align	4
        /*0000*/ 	.byte	0x02, 0x09, 0x00, 0x00, 0x02, 0x02, 0x01, 0x00, 0x02, 0x05, 0x05, 0x00, 0x03, 0x07, 0x01, 0x01
        /*0010*/ 	.byte	0x02, 0x03, 0x00, 0x00, 0x02, 0x06, 0x01, 0x00, 0x04, 0x0b, 0x08, 0x00, 0x09, 0x00, 0x00, 0x00
        /*0020*/ 	.byte	0x00, 0x00, 0x00, 0x00


//--------------------- .nv.info._Z6matMulPiS_S_i --------------------------
	.section	.nv.info._Z6matMulPiS_S_i,"",@"SHT_CUDA_INFO"
	.sectionflags	@""
	.align	4


	//----- nvinfo : EIATTR_CUDA_API_VERSION
	.align		4
        /*0000*/ 	.byte	0x04, 0x37
        /*0002*/ 	.short	(.L_7 - .L_6)
.L_6:
        /*0004*/ 	.word	0x00000082


	//----- nvinfo : EIATTR_KPARAM_INFO
	.align		4
.L_7:
        /*0008*/ 	.byte	0x04, 0x17
        /*000a*/ 	.short	(.L_9 - .L_8)
.L_8:
        /*000c*/ 	.word	0x00000000
        /*0010*/ 	.short	0x0003
        /*0012*/ 	.short	0x0018
        /*0014*/ 	.byte	0x00, 0xf0, 0x11, 0x00


	//----- nvinfo : EIATTR_KPARAM_INFO
	.align		4
.L_9:
        /*0018*/ 	.byte	0x04, 0x17
        /*001a*/ 	.short	(.L_11 - .L_10)
.L_10:
        /*001c*/ 	.word	0x00000000
        /*0020*/ 	.short	0x0002
        /*0022*/ 	.short	0x0010
        /*0024*/ 	.byte	0x00, 0xf5, 0x21, 0x00


	//----- nvinfo : EIATTR_KPARAM_INFO
	.align		4
.L_11:
        /*0028*/ 	.byte	0x04, 0x17
        /*002a*/ 	.short	(.L_13 - .L_12)
.L_12:
        /*002c*/ 	.word	0x00000000
        /*0030*/ 	.short	0x0001
        /*0032*/ 	.short	0x0008
        /*0034*/ 	.byte	0x00, 0xf5, 0x21, 0x00


	//----- nvinfo : EIATTR_KPARAM_INFO
	.align		4
.L_13:
        /*0038*/ 	.byte	0x04, 0x17
        /*003a*/ 	.short	(.L_15 - .L_14)
.L_14:
        /*003c*/ 	.word	0x00000000
        /*0040*/ 	.short	0x0000
        /*0042*/ 	.short	0x0000
        /*0044*/ 	.byte	0x00, 0xf5, 0x21, 0x00


	//----- nvinfo : EIATTR_SPARSE_MMA_MASK
	.align		4
.L_15:
        /*0048*/ 	.byte	0x03, 0x50
        /*004a*/ 	.short	0x0000


	//----- nvinfo : EIATTR_MAXREG_COUNT
	.align		4
        /*004c*/ 	.byte	0x03, 0x1b
        /*004e*/ 	.short	0x00ff


	//----- nvinfo : EIATTR_MERCURY_ISA_VERSION
	.align		4
        /*0050*/ 	.byte	0x03, 0x5f
        /*0052*/ 	.short	0x0101


	//----- nvinfo : EIATTR_VRC_CTA_INIT_COUNT
	.align		4
        /*0054*/ 	.byte	0x02, 0x4a
	.zero		1
	.zero		1


	//----- nvinfo : EIATTR_EXIT_INSTR_OFFSETS
	.align		4
        /*0058*/ 	.byte	0x04, 0x1c
        /*005a*/ 	.short	(.L_17 - .L_16)


	//   ....[0]....
.L_16:
        /*005c*/ 	.word	0x00000080


	//   ....[1]....
        /*0060*/ 	.word	0x00000af0


	//----- nvinfo : EIATTR_CBANK_PARAM_SIZE
	.align		4
.L_17:
        /*0064*/ 	.byte	0x03, 0x19
        /*0066*/ 	.short	0x001c


	//----- nvinfo : EIATTR_PARAM_CBANK
	.align		4
        /*0068*/ 	.byte	0x04, 0x0a
        /*006a*/ 	.short	(.L_19 - .L_18)
	.align		4
.L_18:
        /*006c*/ 	.word	index@(.nv.constant0._Z6matMulPiS_S_i)
        /*0070*/ 	.short	0x0380
        /*0072*/ 	.short	0x001c


	//----- nvinfo : EIATTR_SW_WAR
	.align		4
.L_19:
        /*0074*/ 	.byte	0x04, 0x36
        /*0076*/ 	.short	(.L_21 - .L_20)
.L_20:
        /*0078*/ 	.word	0x00000008
.L_21:


//--------------------- .nv.callgraph             --------------------------
	.section	.nv.callgraph,"",@"SHT_CUDA_CALLGRAPH"
	.align	4
	.sectionentsize	8
	.align		4
        /*0000*/ 	.word	0x00000000
	.align		4
        /*0004*/ 	.word	0xffffffff
	.align		4
        /*0008*/ 	.word	0x00000000
	.align		4
        /*000c*/ 	.word	0xfffffffe
	.align		4
        /*0010*/ 	.word	0x00000000
	.align		4
        /*0014*/ 	.word	0xfffffffd
	.align		4
        /*0018*/ 	.word	0x00000000
	.align		4
        /*001c*/ 	.word	0xfffffffc


//--------------------- .text._Z6matMulPiS_S_i    --------------------------
	.section	.text._Z6matMulPiS_S_i,"ax",@progbits
	.align	128
        .global         _Z6matMulPiS_S_i
        .type           _Z6matMulPiS_S_i,@function
        .size           _Z6matMulPiS_S_i,(.L_x_5 - _Z6matMulPiS_S_i)
        .other          _Z6matMulPiS_S_i,@"STO_CUDA_ENTRY STV_DEFAULT"
_Z6matMulPiS_S_i:
.text._Z6matMulPiS_S_i:
[----:B------:R-:W-:Y:S01]  /*0000*/  LDC R1, c[0x0][0x37c] ;  /* 0x0000df00ff017b82 */ /* 0x000fe20000000800 */
[----:B------:R-:W0:Y:S07]  /*0010*/  S2R R3, SR_TID.X ;  /* 0x0000000000037919 */ /* 0x000e2e0000002100 */
[----:B------:R-:W0:Y:S01]  /*0020*/  S2UR UR5, SR_CTAID.X ;  /* 0x00000000000579c3 */ /* 0x000e220000002500 */
[----:B------:R-:W1:Y:S07]  /*0030*/  LDCU UR18, c[0x0][0x398] ;  /* 0x00007300ff1277ac */ /* 0x000e6e0008000800 */
[----:B------:R-:W0:Y:S01]  /*0040*/  LDC R0, c[0x0][0x360] ;  /* 0x0000d800ff007b82 */ /* 0x000e220000000800 */
[----:B-1----:R-:W-:Y:S01]  /*0050*/  UIMAD UR4, UR18, UR18, URZ ;  /* 0x00000012120472a4 */ /* 0x002fe2000f8e02ff */
[----:B0-----:R-:W-:-:S05]  /*0060*/  IMAD R0, R0, UR5, R3 ;  /* 0x0000000500007c24 */ /* 0x001fca000f8e0203 */
[----:B------:R-:W-:-:S13]  /*0070*/  ISETP.GE.AND P0, PT, R0, UR4, PT ;  /* 0x0000000400007c0c */ /* 0x000fda000bf06270 */
[----:B------:R-:W-:Y:S05]  /*0080*/  @P0 EXIT ;  /* 0x000000000000094d */ /* 0x000fea0003800000 */
[----:B------:R-:W-:Y:S01]  /*0090*/  IABS R6, UR18 ;  /* 0x0000001200067c13 */ /* 0x000fe20008000000 */
[----:B------:R-:W-:Y:S01]  /*00a0*/  UISETP.GE.AND UP0, UPT, UR18, 0x1, UPT ;  /* 0x000000011200788c */ /* 0x000fe2000bf06270 */
[----:B------:R-:W-:Y:S01]  /*00b0*/  IABS R13, R0 ;  /* 0x00000000000d7213 */ /* 0x000fe20000000000 */
[----:B------:R-:W-:Y:S01]  /*00c0*/  IMAD.MOV.U32 R12, RZ, RZ, RZ ;  /* 0x000000ffff0c7224 */ /* 0x000fe200078e00ff */
[----:B------:R-:W0:Y:S01]  /*00d0*/  I2F.RP R4, R6 ;  /* 0x0000000600047306 */ /* 0x000e220000209400 */
[----:B------:R-:W-:Y:S01]  /*00e0*/  ISETP.GE.AND P2, PT, R0, RZ, PT ;  /* 0x000000ff0000720c */ /* 0x000fe20003f46270 */
[----:B------:R-:W1:Y:S06]  /*00f0*/  LDCU.64 UR16, c[0x0][0x358] ;  /* 0x00006b00ff1077ac */ /* 0x000e6c0008000a00 */
[----:B0-----:R-:W0:Y:S02]  /*0100*/  MUFU.RCP R4, R4 ;  /* 0x0000000400047308 */ /* 0x001e240000001000 */
[----:B0-----:R-:W-:-:S06]  /*0110*/  IADD3 R2, PT, PT, R4, 0xffffffe, RZ ;  /* 0x0ffffffe04027810 */ /* 0x001fcc0007ffe0ff */
[----:B------:R0:W2:Y:S02]  /*0120*/  F2I.FTZ.U32.TRUNC.NTZ R3, R2 ;  /* 0x0000000200037305 */ /* 0x0000a4000021f000 */
[----:B0-----:R-:W-:Y:S01]  /*0130*/  HFMA2 R2, -RZ, RZ, 0, 0 ;  /* 0x00000000ff027431 */ /* 0x001fe200000001ff */
[----:B--2---:R-:W-:-:S05]  /*0140*/  IADD3 R5, PT, PT, RZ, -R3, RZ ;  /* 0x80000003ff057210 */ /* 0x004fca0007ffe0ff */
[----:B------:R-:W-:-:S04]  /*0150*/  IMAD R5, R5, R6, RZ ;  /* 0x0000000605057224 */ /* 0x000fc800078e02ff */
[----:B------:R-:W-:-:S06]  /*0160*/  IMAD.HI.U32 R3, R3, R5, R2 ;  /* 0x0000000503037227 */ /* 0x000fcc00078e0002 */
[----:B------:R-:W-:-:S05]  /*0170*/  IMAD.HI.U32 R3, R3, R13, RZ ;  /* 0x0000000d03037227 */ /* 0x000fca00078e00ff */
[----:B------:R-:W-:-:S05]  /*0180*/  IADD3 R3, PT, PT, -R3, RZ, RZ ;  /* 0x000000ff03037210 */ /* 0x000fca0007ffe1ff */
[----:B------:R-:W-:-:S05]  /*0190*/  IMAD R13, R6, R3, R13 ;  /* 0x00000003060d7224 */ /* 0x000fca00078e020d */
[----:B------:R-:W-:-:S13]  /*01a0*/  ISETP.GT.U32.AND P0, PT, R6, R13, PT ;  /* 0x0000000d0600720c */ /* 0x000fda0003f04070 */
[----:B------:R-:W-:Y:S02]  /*01b0*/  @!P0 IADD3 R13, PT, PT, R13, -R6, RZ ;  /* 0x800000060d0d8210 */ /* 0x000fe40007ffe0ff */
[----:B------:R-:W-:Y:S02]  /*01c0*/  ISETP.NE.AND P0, PT, RZ, UR18, PT ;  /* 0x00000012ff007c0c */ /* 0x000fe4000bf05270 */
[----:B------:R-:W-:-:S13]  /*01d0*/  ISETP.GT.U32.AND P1, PT, R6, R13, PT ;  /* 0x0000000d0600720c */ /* 0x000fda0003f24070 */
[----:B------:R-:W-:-:S04]  /*01e0*/  @!P1 IADD3 R13, PT, PT, R13, -R6, RZ ;  /* 0x800000060d0d9210 */ /* 0x000fc80007ffe0ff */
[----:B------:R-:W-:Y:S02]  /*01f0*/  @!P2 IADD3 R13, PT, PT, -R13, RZ, RZ ;  /* 0x000000ff0d0da210 */ /* 0x000fe40007ffe1ff */
[----:B------:R-:W-:Y:S01]  /*0200*/  @!P0 LOP3.LUT R13, RZ, UR18, RZ, 0x33, !PT ;  /* 0x00000012ff0d8c12 */ /* 0x000fe2000f8e33ff */
[----:B-1----:R-:W-:Y:S06]  /*0210*/  BRA.U !UP0, `(.L_x_0) ;  /* 0x0000000908287547 */ /* 0x002fec000b800000 */
[----:B------:R-:W-:Y:S01]  /*0220*/  UISETP.GE.U32.AND UP1, UPT, UR18, 0x8, UPT ;  /* 0x000000081200788c */ /* 0x000fe2000bf26070 */
[----:B------:R-:W-:Y:S01]  /*0230*/  MOV R12, RZ ;  /* 0x000000ff000c7202 */ /* 0x000fe20000000f00 */
[----:B------:R-:W-:Y:S01]  /*0240*/  ULOP3.LUT UR19, UR18, 0x7, URZ, 0xc0, !UPT ;  /* 0x0000000712137892 */ /* 0x000fe2000f8ec0ff */
[----:B------:R-:W-:-:S03]  /*0250*/  UMOV UR4, URZ ;  /* 0x000000ff00047c82 */ /* 0x000fc60008000000 */
[----:B------:R-:W-:-:S03]  /*0260*/  UISETP.NE.AND UP0, UPT, UR19, URZ, UPT ;  /* 0x000000ff1300728c */ /* 0x000fc6000bf05270 */
[----:B------:R-:W-:Y:S08]  /*0270*/  BRA.U !UP1, `(.L_x_1) ;  /* 0x0000000109f87547 */ /* 0x000ff0000b800000 */
[----:B------:R-:W0:Y:S01]  /*0280*/  LDCU.64 UR20, c[0x0][0x388] ;  /* 0x00007100ff1477ac */ /* 0x000e220008000a00 */
[-C--:B------:R-:W-:Y:S02]  /*0290*/  IADD3 R14, PT, PT, R0, -R13.reuse, RZ ;  /* 0x8000000d000e7210 */ /* 0x080fe40007ffe0ff */
[----:B------:R-:W-:Y:S01]  /*02a0*/  MOV R12, RZ ;  /* 0x000000ff000c7202 */ /* 0x000fe20000000f00 */
[----:B------:R-:W-:Y:S01]  /*02b0*/  ULOP3.LUT UR4, UR18, 0x7ffffff8, URZ, 0xc0, !UPT ;  /* 0x7ffffff812047892 */ /* 0x000fe2000f8ec0ff */
[----:B------:R-:W-:-:S03]  /*02c0*/  MOV R15, R13 ;  /* 0x0000000d000f7202 */ /* 0x000fc60000000f00 */
[----:B------:R-:W-:Y:S02]  /*02d0*/  UIADD3 UR5, UPT, UPT, -UR4, URZ, URZ ;  /* 0x000000ff04057290 */ /* 0x000fe4000fffe1ff */
[----:B0-----:R-:W-:Y:S02]  /*02e0*/  UIMAD.WIDE.U32 UR6, UR18, 0xc, UR20 ;  /* 0x0000000c120678a5 */ /* 0x001fe4000f8e0014 */
[----:B------:R-:W-:Y:S02]  /*02f0*/  UIMAD.WIDE.U32 UR8, UR18, 0x10, UR20 ;  /* 0x00000010120878a5 */ /* 0x000fe4000f8e0014 */
[----:B------:R-:W-:Y:S02]  /*0300*/  UIMAD.WIDE.U32 UR10, UR18, 0x14, UR20 ;  /* 0x00000014120a78a5 */ /* 0x000fe4000f8e0014 */
[----:B------:R-:W-:Y:S02]  /*0310*/  UIMAD.WIDE.U32 UR12, UR18, 0x18, UR20 ;  /* 0x00000018120c78a5 */ /* 0x000fe4000f8e0014 */
[----:B------:R-:W-:-:S12]  /*0320*/  UIMAD.WIDE.U32 UR14, UR18, 0x1c, UR20 ;  /* 0x0000001c120e78a5 */ /* 0x000fd8000f8e0014 */
.L_x_2:
[----:B------:R-:W0:Y:S01]  /*0330*/  LDC.64 R2, c[0x0][0x380] ;  /* 0x0000e000ff027b82 */ /* 0x000e220000000a00 */
[----:B------:R-:W-:Y:S01]  /*0340*/  HFMA2 R8, -RZ, RZ, 0, 2.384185791015625e-07 ;  /* 0x00000004ff087431 */ /* 0x000fe200000001ff */
[----:B------:R-:W-:Y:S02]  /*0350*/  UIMAD.WIDE.U32 UR24, UR18, 0x4, UR20 ;  /* 0x00000004121878a5 */ /* 0x000fe4000f8e0014 */
[----:B------:R-:W-:-:S04]  /*0360*/  UIMAD.WIDE.U32 UR22, UR18, 0x8, UR20 ;  /* 0x00000008121678a5 */ /* 0x000fc8000f8e0014 */
[----:B------:R-:W-:Y:S01]  /*0370*/  MOV R4, UR24 ;  /* 0x0000001800047c02 */ /* 0x000fe20008000f00 */
[----:B------:R-:W-:Y:S01]  /*0380*/  IMAD.U32 R5, RZ, RZ, UR25 ;  /* 0x00000019ff057e24 */ /* 0x000fe2000f8e00ff */
[----:B------:R-:W-:Y:S01]  /*0390*/  MOV R6, UR22 ;  /* 0x0000001600067c02 */ /* 0x000fe20008000f00 */
[----:B------:R-:W-:Y:S01]  /*03a0*/  IMAD.WIDE R8, R15, R8, UR20 ;  /* 0x000000140f087e25 */ /* 0x000fe2000f8e0208 */
[----:B------:R-:W-:-:S03]  /*03b0*/  MOV R7, UR23 ;  /* 0x0000001700077c02 */ /* 0x000fc60008000f00 */
[----:B------:R-:W-:Y:S02]  /*03c0*/  HFMA2 R10, -RZ, RZ, 0, 2.384185791015625e-07 ;  /* 0x00000004ff0a7431 */ /* 0x000fe400000001ff */
[C---:B------:R-:W-:Y:S01]  /*03d0*/  IMAD.WIDE R4, R15.reuse, 0x4, R4 ;  /* 0x000000040f047825 */ /* 0x040fe200078e0204 */
[----:B------:R1:W2:Y:S01]  /*03e0*/  LDG.E R20, desc[UR16][R8.64] ;  /* 0x0000001008147981 */ /* 0x0002a2000c1e1900 */
[----:B------:R-:W-:Y:S02]  /*03f0*/  MOV R24, 0x4 ;  /* 0x0000000400187802 */ /* 0x000fe40000000f00 */
[----:B0-----:R-:W-:Y:S01]  /*0400*/  IMAD.WIDE R2, R14, 0x4, R2 ;  /* 0x000000040e027825 */ /* 0x001fe200078e0202 */
[----:B------:R0:W3:Y:S04]  /*0410*/  LDG.E R19, desc[UR16][R4.64] ;  /* 0x0000001004137981 */ /* 0x0000e8000c1e1900 */
[----:B------:R-:W2:Y:S01]  /*0420*/  LDG.E R21, desc[UR16][R2.64] ;  /* 0x0000001002157981 */ /* 0x000ea2000c1e1900 */
[----:B------:R-:W-:-:S03]  /*0430*/  IMAD.WIDE R6, R15, 0x4, R6 ;  /* 0x000000040f067825 */ /* 0x000fc600078e0206 */
[----:B------:R-:W3:Y:S01]  /*0440*/  LDG.E R18, desc[UR16][R2.64+0x4] ;  /* 0x0000041002127981 */ /* 0x000ee2000c1e1900 */
[C---:B------:R-:W-:Y:S01]  /*0450*/  IMAD.WIDE R24, R15.reuse, R24, UR6 ;  /* 0x000000060f187e25 */ /* 0x040fe2000f8e0218 */
[----:B------:R-:W-:Y:S02]  /*0460*/  MOV R26, 0x4 ;  /* 0x00000004001a7802 */ /* 0x000fe40000000f00 */
[----:B------:R4:W5:Y:S01]  /*0470*/  LDG.E R17, desc[UR16][R6.64] ;  /* 0x0000001006117981 */ /* 0x000962000c1e1900 */
[----:B-1----:R-:W-:-:S03]  /*0480*/  IMAD.WIDE R8, R15, R10, UR8 ;  /* 0x000000080f087e25 */ /* 0x002fc6000f8e020a */
[----:B------:R-:W5:Y:S01]  /*0490*/  LDG.E R16, desc[UR16][R2.64+0x8] ;  /* 0x0000081002107981 */ /* 0x000f62000c1e1900 */
[----:B------:R-:W-:Y:S02]  /*04a0*/  HFMA2 R28, -RZ, RZ, 0, 2.384185791015625e-07 ;  /* 0x00000004ff1c7431 */ /* 0x000fe400000001ff */
[C---:B0-----:R-:W-:Y:S01]  /*04b0*/  IMAD.WIDE R4, R15.reuse, R26, UR10 ;  /* 0x0000000a0f047e25 */ /* 0x041fe2000f8e021a */
[----:B------:R-:W5:Y:S04]  /*04c0*/  LDG.E R23, desc[UR16][R24.64] ;  /* 0x0000001018177981 */ /* 0x000f68000c1e1900 */
[----:B------:R-:W5:Y:S01]  /*04d0*/  LDG.E R22, desc[UR16][R2.64+0xc] ;  /* 0x00000c1002167981 */ /* 0x000f62000c1e1900 */
[----:B----4-:R-:W-:-:S03]  /*04e0*/  IMAD.WIDE R6, R15, R10, UR12 ;  /* 0x0000000c0f067e25 */ /* 0x010fc6000f8e020a */
[----:B------:R-:W4:Y:S04]  /*04f0*/  LDG.E R9, desc[UR16][R8.64] ;  /* 0x0000001008097981 */ /* 0x000f28000c1e1900 */
[----:B------:R-:W4:Y:S01]  /*0500*/  LDG.E R26, desc[UR16][R2.64+0x10] ;  /* 0x00001010021a7981 */ /* 0x000f22000c1e1900 */
[----:B------:R-:W-:-:S03]  /*0510*/  IMAD.WIDE R10, R15, R28, UR14 ;  /* 0x0000000e0f0a7e25 */ /* 0x000fc6000f8e021c */
[----:B------:R-:W4:Y:S04]  /*0520*/  LDG.E R4, desc[UR16][R4.64] ;  /* 0x0000001004047981 */ /* 0x000f28000c1e1900 */
[----:B------:R-:W4:Y:S04]  /*0530*/  LDG.E R27, desc[UR16][R2.64+0x14] ;  /* 0x00001410021b7981 */ /* 0x000f28000c1e1900 */
[----:B------:R0:W4:Y:S04]  /*0540*/  LDG.E R7, desc[UR16][R6.64] ;  /* 0x0000001006077981 */ /* 0x000128000c1e1900 */
[----:B------:R-:W4:Y:S04]  /*0550*/  LDG.E R24, desc[UR16][R2.64+0x18] ;  /* 0x0000181002187981 */ /* 0x000f28000c1e1900 */
[----:B------:R-:W4:Y:S04]  /*0560*/  LDG.E R10, desc[UR16][R10.64] ;  /* 0x000000100a0a7981 */ /* 0x000f28000c1e1900 */
[----:B------:R-:W4:Y:S01]  /*0570*/  LDG.E R25, desc[UR16][R2.64+0x1c] ;  /* 0x00001c1002197981 */ /* 0x000f22000c1e1900 */
[----:B------:R-:W-:-:S04]  /*0580*/  UIADD3 UR5, UPT, UPT, UR5, 0x8, URZ ;  /* 0x0000000805057890 */ /* 0x000fc8000fffe0ff */
[----:B------:R-:W-:Y:S01]  /*0590*/  UISETP.NE.AND UP1, UPT, UR5, URZ, UPT ;  /* 0x000000ff0500728c */ /* 0x000fe2000bf25270 */
[----:B0-----:R-:W-:Y:S01]  /*05a0*/  IMAD.U32 R6, RZ, RZ, UR18 ;  /* 0x00000012ff067e24 */ /* 0x001fe2000f8e00ff */
[----:B------:R-:W-:-:S04]  /*05b0*/  IADD3 R14, PT, PT, R14, 0x8, RZ ;  /* 0x000000080e0e7810 */ /* 0x000fc80007ffe0ff */
[----:B------:R-:W-:Y:S01]  /*05c0*/  LEA R15, R6, R15, 0x3 ;  /* 0x0000000f060f7211 */ /* 0x000fe200078e18ff */
[----:B--2---:R-:W-:-:S04]  /*05d0*/  IMAD R20, R21, R20, R12 ;  /* 0x0000001415147224 */ /* 0x004fc800078e020c */
[----:B---3--:R-:W-:-:S04]  /*05e0*/  IMAD R18, R18, R19, R20 ;  /* 0x0000001312127224 */ /* 0x008fc800078e0214 */
[----:B-----5:R-:W-:-:S04]  /*05f0*/  IMAD R16, R16, R17, R18 ;  /* 0x0000001110107224 */ /* 0x020fc800078e0212 */
[----:B------:R-:W-:-:S04]  /*0600*/  IMAD R16, R22, R23, R16 ;  /* 0x0000001716107224 */ /* 0x000fc800078e0210 */
[----:B----4-:R-:W-:-:S04]  /*0610*/  IMAD R9, R26, R9, R16 ;  /* 0x000000091a097224 */ /* 0x010fc800078e0210 */
[----:B------:R-:W-:-:S04]  /*0620*/  IMAD R4, R27, R4, R9 ;  /* 0x000000041b047224 */ /* 0x000fc800078e0209 */
[----:B------:R-:W-:-:S04]  /*0630*/  IMAD R7, R24, R7, R4 ;  /* 0x0000000718077224 */ /* 0x000fc800078e0204 */
[----:B------:R-:W-:Y:S01]  /*0640*/  IMAD R12, R25, R10, R7 ;  /* 0x0000000a190c7224 */ /* 0x000fe200078e0207 */
[----:B------:R-:W-:Y:S06]  /*0650*/  BRA.U UP1, `(.L_x_2) ;  /* 0xfffffffd01347547 */ /* 0x000fec000b83ffff */
.L_x_1:
[----:B------:R-:W-:Y:S05]  /*0660*/  BRA.U !UP0, `(.L_x_0) ;  /* 0x0000000508147547 */ /* 0x000fea000b800000 */
[----:B------:R-:W-:Y:S01]  /*0670*/  UISETP.GE.U32.AND UP0, UPT, UR19, 0x4, UPT ;  /* 0x000000041300788c */ /* 0x000fe2000bf06070 */
[----:B------:R-:W-:Y:S01]  /*0680*/  IADD3 R2, PT, PT, R0, -R13, RZ ;  /* 0x8000000d00027210 */ /* 0x000fe20007ffe0ff */
[----:B------:R-:W-:-:S04]  /*0690*/  ULOP3.LUT UR5, UR18, 0x3, URZ, 0xc0, !UPT ;  /* 0x0000000312057892 */ /* 0x000fc8000f8ec0ff */
[----:B------:R-:W-:-:S03]  /*06a0*/  UISETP.NE.AND UP1, UPT, UR5, URZ, UPT ;  /* 0x000000ff0500728c */ /* 0x000fc6000bf25270 */
[----:B------:R-:W-:Y:S08]  /*06b0*/  BRA.U !UP0, `(.L_x_3) ;  /* 0x0000000108687547 */ /* 0x000ff0000b800000 */
[----:B------:R-:W0:Y:S01]  /*06c0*/  LDC.64 R6, c[0x0][0x388] ;  /* 0x0000e200ff067b82 */ /* 0x000e220000000a00 */
[----:B------:R-:W-:Y:S01]  /*06d0*/  MOV R8, UR4 ;  /* 0x0000000400087c02 */ /* 0x000fe20008000f00 */
[----:B------:R-:W-:Y:S01]  /*06e0*/  IMAD.U32 R11, RZ, RZ, UR18 ;  /* 0x00000012ff0b7e24 */ /* 0x000fe2000f8e00ff */
[----:B------:R-:W-:-:S03]  /*06f0*/  IADD3 R3, PT, PT, R2, UR4, RZ ;  /* 0x0000000402037c10 */ /* 0x000fc6000fffe0ff */
[----:B------:R-:W-:Y:S02]  /*0700*/  IMAD R9, R8, UR18, R13 ;  /* 0x0000001208097c24 */ /* 0x000fe4000f8e020d */
[----:B------:R-:W1:Y:S01]  /*0710*/  LDC.64 R4, c[0x0][0x380] ;  /* 0x0000e000ff047b82 */ /* 0x000e620000000a00 */
[----:B------:R-:W-:Y:S01]  /*0720*/  MOV R15, UR18 ;  /* 0x00000012000f7c02 */ /* 0x000fe20008000f00 */
[----:B0-----:R-:W-:Y:S01]  /*0730*/  IMAD.WIDE R6, R9, 0x4, R6 ;  /* 0x0000000409067825 */ /* 0x001fe200078e0206 */
[----:B------:R-:W-:-:S05]  /*0740*/  MOV R9, UR18 ;  /* 0x0000001200097c02 */ /* 0x000fca0008000f00 */
[----:B------:R-:W-:Y:S02]  /*0750*/  IMAD.WIDE.U32 R8, R9, 0x4, R6 ;  /* 0x0000000409087825 */ /* 0x000fe400078e0006 */
[----:B------:R-:W2:Y:S02]  /*0760*/  LDG.E R6, desc[UR16][R6.64] ;  /* 0x0000001006067981 */ /* 0x000ea4000c1e1900 */
[----:B-1----:R-:W-:-:S04]  /*0770*/  IMAD.WIDE R4, R3, 0x4, R4 ;  /* 0x0000000403047825 */ /* 0x002fc800078e0204 */
[----:B------:R-:W-:Y:S01]  /*0780*/  IMAD.WIDE.U32 R10, R11, 0x4, R8 ;  /* 0x000000040b0a7825 */ /* 0x000fe200078e0008 */
[----:B------:R-:W2:Y:S04]  /*0790*/  LDG.E R3, desc[UR16][R4.64] ;  /* 0x0000001004037981 */ /* 0x000ea8000c1e1900 */
[----:B------:R-:W3:Y:S01]  /*07a0*/  LDG.E R8, desc[UR16][R8.64] ;  /* 0x0000001008087981 */ /* 0x000ee2000c1e1900 */
[----:B------:R-:W-:-:S03]  /*07b0*/  IMAD.WIDE.U32 R14, R15, 0x4, R10 ;  /* 0x000000040f0e7825 */ /* 0x000fc600078e000a */
[----:B------:R-:W3:Y:S04]  /*07c0*/  LDG.E R16, desc[UR16][R4.64+0x4] ;  /* 0x0000041004107981 */ /* 0x000ee8000c1e1900 */
[----:B------:R-:W4:Y:S04]  /*07d0*/  LDG.E R17, desc[UR16][R10.64] ;  /* 0x000000100a117981 */ /* 0x000f28000c1e1900 */
[----:B------:R-:W4:Y:S04]  /*07e0*/  LDG.E R18, desc[UR16][R4.64+0x8] ;  /* 0x0000081004127981 */ /* 0x000f28000c1e1900 */
[----:B------:R-:W5:Y:S04]  /*07f0*/  LDG.E R20, desc[UR16][R4.64+0xc] ;  /* 0x00000c1004147981 */ /* 0x000f68000c1e1900 */
[----:B------:R-:W5:Y:S01]  /*0800*/  LDG.E R14, desc[UR16][R14.64] ;  /* 0x000000100e0e7981 */ /* 0x000f62000c1e1900 */
[----:B------:R-:W-:Y:S01]  /*0810*/  UIADD3 UR4, UPT, UPT, UR4, 0x4, URZ ;  /* 0x0000000404047890 */ /* 0x000fe2000fffe0ff */
[----:B--2---:R-:W-:-:S04]  /*0820*/  IMAD R3, R3, R6, R12 ;  /* 0x0000000603037224 */ /* 0x004fc800078e020c */
[----:B---3--:R-:W-:-:S04]  /*0830*/  IMAD R3, R16, R8, R3 ;  /* 0x0000000810037224 */ /* 0x008fc800078e0203 */
[----:B----4-:R-:W-:-:S04]  /*0840*/  IMAD R3, R18, R17, R3 ;  /* 0x0000001112037224 */ /* 0x010fc800078e0203 */
[----:B-----5:R-:W-:-:S07]  /*0850*/  IMAD R12, R20, R14, R3 ;  /* 0x0000000e140c7224 */ /* 0x020fce00078e0203 */
.L_x_3:
[----:B------:R-:W-:Y:S05]  /*0860*/  BRA.U !UP1, `(.L_x_0) ;  /* 0x0000000109947547 */ /* 0x000fea000b800000 */
[----:B------:R-:W-:Y:S01]  /*0870*/  UISETP.NE.AND UP0, UPT, UR5, 0x1, UPT ;  /* 0x000000010500788c */ /* 0x000fe2000bf05270 */
[----:B------:R-:W-:Y:S01]  /*0880*/  MOV R4, UR4 ;  /* 0x0000000400047c02 */ /* 0x000fe20008000f00 */
[----:B------:R-:W-:Y:S02]  /*0890*/  ULOP3.LUT UR5, UR18, 0x1, URZ, 0xc0, !UPT ;  /* 0x0000000112057892 */ /* 0x000fe4000f8ec0ff */
[----:B------:R-:W-:Y:S02]  /*08a0*/  MOV R5, UR18 ;  /* 0x0000001200057c02 */ /* 0x000fe40008000f00 */
[----:B------:R-:W-:Y:S01]  /*08b0*/  UISETP.NE.U32.AND UP1, UPT, UR5, 0x1, UPT ;  /* 0x000000010500788c */ /* 0x000fe2000bf25070 */
[----:B------:R-:W-:-:S04]  /*08c0*/  PLOP3.LUT P0, PT, PT, PT, UP0, 0x80, 0x8 ;  /* 0x000000000008781c */ /* 0x000fc80003f0f008 */
[----:B------:R-:W0:Y:S01]  /*08d0*/  @UP0 LDCU.128 UR8, c[0x0][0x380] ;  /* 0x00007000ff0807ac */ /* 0x000e220008000c00 */
[----:B------:R-:W-:-:S05]  /*08e0*/  PLOP3.LUT P1, PT, PT, PT, UP1, 0x80, 0x8 ;  /* 0x000000000008781c */ /* 0x000fca0003f2f018 */
[----:B------:R-:W1:Y:S03]  /*08f0*/  @!UP1 LDCU.128 UR12, c[0x0][0x380] ;  /* 0x00007000ff0c97ac */ /* 0x000e660008000c00 */
[----:B------:R-:W-:Y:S01]  /*0900*/  @P0 IMAD R3, R4, UR18, R13 ;  /* 0x0000001204030c24 */ /* 0x000fe2000f8e020d */
[----:B0-----:R-:W-:Y:S02]  /*0910*/  MOV R10, UR10 ;  /* 0x0000000a000a7c02 */ /* 0x001fe40008000f00 */
[----:B------:R-:W-:Y:S02]  /*0920*/  MOV R11, UR11 ;  /* 0x0000000b000b7c02 */ /* 0x000fe40008000f00 */
[----:B------:R-:W-:Y:S02]  /*0930*/  MOV R6, UR8 ;  /* 0x0000000800067c02 */ /* 0x000fe40008000f00 */
[----:B------:R-:W-:Y:S01]  /*0940*/  MOV R7, UR9 ;  /* 0x0000000900077c02 */ /* 0x000fe20008000f00 */
[----:B------:R-:W-:-:S04]  /*0950*/  @P0 IMAD.WIDE R10, R3, 0x4, R10 ;  /* 0x00000004030a0825 */ /* 0x000fc800078e020a */
[C---:B------:R-:W-:Y:S01]  /*0960*/  @P0 VIADD R3, R2.reuse, UR4 ;  /* 0x0000000402030c36 */ /* 0x040fe20008000000 */
[----:B------:R-:W-:Y:S01]  /*0970*/  @UP0 UIADD3 UR4, UPT, UPT, UR4, 0x2, URZ ;  /* 0x0000000204040890 */ /* 0x000fe2000fffe0ff */
[----:B-1----:R-:W-:Y:S02]  /*0980*/  MOV R8, UR12 ;  /* 0x0000000c00087c02 */ /* 0x002fe40008000f00 */
[----:B------:R-:W-:Y:S01]  /*0990*/  MOV R9, UR13 ;  /* 0x0000000d00097c02 */ /* 0x000fe20008000f00 */
[----:B------:R-:W-:Y:S01]  /*09a0*/  @P0 IMAD.WIDE R6, R3, 0x4, R6 ;  /* 0x0000000403060825 */ /* 0x000fe200078e0206 */
[----:B------:R-:W-:Y:S01]  /*09b0*/  MOV R14, UR14 ;  /* 0x0000000e000e7c02 */ /* 0x000fe20008000f00 */
[----:B------:R-:W2:Y:S01]  /*09c0*/  @P0 LDG.E R16, desc[UR16][R10.64] ;  /* 0x000000100a100981 */ /* 0x000ea2000c1e1900 */
[----:B------:R-:W-:Y:S01]  /*09d0*/  MOV R18, UR4 ;  /* 0x0000000400127c02 */ /* 0x000fe20008000f00 */
[----:B------:R-:W-:Y:S01]  /*09e0*/  @P0 IMAD.WIDE.U32 R4, R5, 0x4, R10 ;  /* 0x0000000405040825 */ /* 0x000fe200078e000a */
[----:B------:R-:W-:Y:S01]  /*09f0*/  @!P1 IADD3 R3, PT, PT, R2, UR4, RZ ;  /* 0x0000000402039c10 */ /* 0x000fe2000fffe0ff */
[----:B------:R-:W2:Y:S01]  /*0a00*/  @P0 LDG.E R17, desc[UR16][R6.64] ;  /* 0x0000001006110981 */ /* 0x000ea2000c1e1900 */
[----:B------:R-:W-:Y:S01]  /*0a10*/  MOV R15, UR15 ;  /* 0x0000000f000f7c02 */ /* 0x000fe20008000f00 */
[----:B------:R-:W-:-:S02]  /*0a20*/  @!P1 IMAD R13, R18, UR18, R13 ;  /* 0x00000012120d9c24 */ /* 0x000fc4000f8e020d */
[----:B------:R-:W-:Y:S01]  /*0a30*/  @!P1 IMAD.WIDE R2, R3, 0x4, R8 ;  /* 0x0000000403029825 */ /* 0x000fe200078e0208 */
[----:B------:R-:W3:Y:S03]  /*0a40*/  @P0 LDG.E R19, desc[UR16][R6.64+0x4] ;  /* 0x0000041006130981 */ /* 0x000ee6000c1e1900 */
[----:B------:R-:W-:Y:S01]  /*0a50*/  @!P1 IMAD.WIDE R8, R13, 0x4, R14 ;  /* 0x000000040d089825 */ /* 0x000fe200078e020e */
[----:B------:R-:W3:Y:S04]  /*0a60*/  @P0 LDG.E R4, desc[UR16][R4.64] ;  /* 0x0000001004040981 */ /* 0x000ee8000c1e1900 */
[----:B------:R-:W4:Y:S04]  /*0a70*/  @!P1 LDG.E R3, desc[UR16][R2.64] ;  /* 0x0000001002039981 */ /* 0x000f28000c1e1900 */
[----:B------:R-:W4:Y:S01]  /*0a80*/  @!P1 LDG.E R8, desc[UR16][R8.64] ;  /* 0x0000001008089981 */ /* 0x000f22000c1e1900 */
[----:B--2---:R-:W-:-:S04]  /*0a90*/  @P0 IMAD R16, R17, R16, R12 ;  /* 0x0000001011100224 */ /* 0x004fc800078e020c */
[----:B---3--:R-:W-:-:S04]  /*0aa0*/  @P0 IMAD R12, R19, R4, R16 ;  /* 0x00000004130c0224 */ /* 0x008fc800078e0210 */
[----:B----4-:R-:W-:-:S07]  /*0ab0*/  @!P1 IMAD R12, R3, R8, R12 ;  /* 0x00000008030c9224 */ /* 0x010fce00078e020c */
.L_x_0:
[----:B------:R-:W0:Y:S02]  /*0ac0*/  LDC.64 R2, c[0x0][0x390] ;  /* 0x0000e400ff027b82 */ /* 0x000e240000000a00 */
[----:B0-----:R-:W-:-:S05]  /*0ad0*/  IMAD.WIDE R2, R0, 0x4, R2 ;  /* 0x0000000400027825 */ /* 0x001fca00078e0202 */
[----:B------:R-:W-:Y:S01]  /*0ae0*/  STG.E desc[UR16][R2.64], R12 ;  /* 0x0000000c02007986 */ /* 0x000fe2000c101910 */
[----:B------:R-:W-:Y:S05]  /*0af0*/  EXIT ;  /* 0x000000000000794d */ /* 0x000fea0003800000 */
.L_x_4:
[----:B------:R-:W-:-:S00]  /*0b00*/  BRA `(.L_x_4) ;  /* 0xfffffffc00fc7947 */ /* 0x000fc0000383ffff */
[----:B------:R-:W-:-:S00]  /*0b10*/  NOP ;  /* 0x0000000000007918 */ /* 0x000fc00000000000 */
        /* <DEDUP_REMOVED lines=14> */
.L_x_5:


//--------------------- .nv.shared.reserved.0     --------------------------
	.section	.nv.shared.reserved.0,"aw",@nobits
	.weak		__nv_reservedSMEM_offset_0_alias
	.size		__nv_reservedSMEM_offset_0_alias, 0, 64
	.other		__nv_reservedSMEM_offset_0_alias,@"STO_CUDA_RESERVED_SHARED STV_DEFAULT"
__nv_reservedSMEM_offset_0_alias:
	.zero		0
	.zero		64


//--------------------- .nv.constant0._Z6matMulPiS_S_i --------------------------
	.section	.nv.constant0._Z6matMulPiS_S_i,"a",@progbits
	.sectionflags	@""
	.align	4
.nv.constant0._Z6matMulPiS_S_i:
	.zero		924


//--------------------- SYMBOLS --------------------------

	.type		.nv.reservedSmem.offset0,@object
	.size		.nv.reservedSmem.offset0,0x4
